	.headerflags	@"EF_CUDA_TEXMODE_UNIFIED EF_CUDA_64BIT_ADDRESS EF_CUDA_ACCELERATORS EF_CUDA_SM90 EF_CUDA_VIRTUAL_SM(EF_CUDA_SM90)"
	.elftype	@"ET_EXEC"


//--------------------- .nv.info                  --------------------------
	.section	.nv.info,"",@"SHT_CUDA_INFO"
	.align	4


	//----- nvinfo : EIATTR_REGCOUNT
	.align		4
        /*0000*/ 	.byte	0x04, 0x2f
        /*0002*/ 	.short	(.L_3 - .L_2)
	.align		4
.L_2:
        /*0004*/ 	.word	index@(triton_poi_fused_cat_11)
        /*0008*/ 	.word	0x00000020


	//----- nvinfo : EIATTR_MIN_STACK_SIZE
	.align		4
.L_3:
        /*000c*/ 	.byte	0x04, 0x12
        /*000e*/ 	.short	(.L_5 - .L_4)
	.align		4
.L_4:
        /*0010*/ 	.word	index@(triton_poi_fused_cat_11)
        /*0014*/ 	.word	0x00000000


	//----- nvinfo : EIATTR_FRAME_SIZE
	.align		4
.L_5:
        /*0018*/ 	.byte	0x04, 0x11
        /*001a*/ 	.short	(.L_7 - .L_6)
	.align		4
.L_6:
        /*001c*/ 	.word	index@(triton_poi_fused_cat_11)
        /*0020*/ 	.word	0x00000000


	//----- nvinfo : EIATTR_MIN_STACK_SIZE
	.align		4
.L_7:
        /*0024*/ 	.byte	0x04, 0x12
        /*0026*/ 	.short	(.L_9 - .L_8)
	.align		4
.L_8:
        /*0028*/ 	.word	index@(triton_poi_fused_cat_11)
        /*002c*/ 	.word	0x00000000
.L_9:


//--------------------- .nv.info.triton_poi_fused_cat_11 --------------------------
	.section	.nv.info.triton_poi_fused_cat_11,"",@"SHT_CUDA_INFO"
	.sectionflags	@""
	.align	4


	//----- nvinfo : EIATTR_CUDA_API_VERSION
	.align		4
        /*0000*/ 	.byte	0x04, 0x37
        /*0002*/ 	.short	(.L_11 - .L_10)
.L_10:
        /*0004*/ 	.word	0x0000007c


	//----- nvinfo : EIATTR_KPARAM_INFO
	.align		4
.L_11:
        /*0008*/ 	.byte	0x04, 0x17
        /*000a*/ 	.short	(.L_13 - .L_12)
.L_12:
        /*000c*/ 	.word	0x00000000
        /*0010*/ 	.short	0x000b
        /*0012*/ 	.short	0x0058
        /*0014*/ 	.byte	0x00, 0xf0, 0x11, 0x00


	//----- nvinfo : EIATTR_KPARAM_INFO
	.align		4
.L_13:
        /*0018*/ 	.byte	0x04, 0x17
        /*001a*/ 	.short	(.L_15 - .L_14)
.L_14:
        /*001c*/ 	.word	0x00000000
        /*0020*/ 	.short	0x000a
        /*0022*/ 	.short	0x0050
        /*0024*/ 	.byte	0x00, 0xf4, 0x21, 0x00


	//----- nvinfo : EIATTR_KPARAM_INFO
	.align		4
.L_15:
        /*0028*/ 	.byte	0x04, 0x17
        /*002a*/ 	.short	(.L_17 - .L_16)
.L_16:
        /*002c*/ 	.word	0x00000000
        /*0030*/ 	.short	0x0009
        /*0032*/ 	.short	0x0048
        /*0034*/ 	.byte	0x00, 0xf4, 0x21, 0x00


	//----- nvinfo : EIATTR_KPARAM_INFO
	.align		4
.L_17:
        /*0038*/ 	.byte	0x04, 0x17
        /*003a*/ 	.short	(.L_19 - .L_18)
.L_18:
        /*003c*/ 	.word	0x00000000
        /*0040*/ 	.short	0x0008
        /*0042*/ 	.short	0x0040
        /*0044*/ 	.byte	0x00, 0xf4, 0x21, 0x00


	//----- nvinfo : EIATTR_KPARAM_INFO
	.align		4
.L_19:
        /*0048*/ 	.byte	0x04, 0x17
        /*004a*/ 	.short	(.L_21 - .L_20)
.L_20:
        /*004c*/ 	.word	0x00000000
        /*0050*/ 	.short	0x0007
        /*0052*/ 	.short	0x0038
        /*0054*/ 	.byte	0x00, 0xf4, 0x21, 0x00


	//----- nvinfo : EIATTR_KPARAM_INFO
	.align		4
.L_21:
        /*0058*/ 	.byte	0x04, 0x17
        /*005a*/ 	.short	(.L_23 - .L_22)
.L_22:
        /*005c*/ 	.word	0x00000000
        /*0060*/ 	.short	0x0006
        /*0062*/ 	.short	0x0030
        /*0064*/ 	.byte	0x00, 0xf4, 0x21, 0x00


	//----- nvinfo : EIATTR_KPARAM_INFO
	.align		4
.L_23:
        /*0068*/ 	.byte	0x04, 0x17
        /*006a*/ 	.short	(.L_25 - .L_24)
.L_24:
        /*006c*/ 	.word	0x00000000
        /*0070*/ 	.short	0x0005
        /*0072*/ 	.short	0x0028
        /*0074*/ 	.byte	0x00, 0xf4, 0x21, 0x00


	//----- nvinfo : EIATTR_KPARAM_INFO
	.align		4
.L_25:
        /*0078*/ 	.byte	0x04, 0x17
        /*007a*/ 	.short	(.L_27 - .L_26)
.L_26:
        /*007c*/ 	.word	0x00000000
        /*0080*/ 	.short	0x0004
        /*0082*/ 	.short	0x0020
        /*0084*/ 	.byte	0x00, 0xf4, 0x21, 0x00


	//----- nvinfo : EIATTR_KPARAM_INFO
	.align		4
.L_27:
        /*0088*/ 	.byte	0x04, 0x17
        /*008a*/ 	.short	(.L_29 - .L_28)
.L_28:
        /*008c*/ 	.word	0x00000000
        /*0090*/ 	.short	0x0003
        /*0092*/ 	.short	0x0018
        /*0094*/ 	.byte	0x00, 0xf4, 0x21, 0x00


	//----- nvinfo : EIATTR_KPARAM_INFO
	.align		4
.L_29:
        /*0098*/ 	.byte	0x04, 0x17
        /*009a*/ 	.short	(.L_31 - .L_30)
.L_30:
        /*009c*/ 	.word	0x00000000
        /*00a0*/ 	.short	0x0002
        /*00a2*/ 	.short	0x0010
        /*00a4*/ 	.byte	0x00, 0xf4, 0x21, 0x00


	//----- nvinfo : EIATTR_KPARAM_INFO
	.align		4
.L_31:
        /*00a8*/ 	.byte	0x04, 0x17
        /*00aa*/ 	.short	(.L_33 - .L_32)
.L_32:
        /*00ac*/ 	.word	0x00000000
        /*00b0*/ 	.short	0x0001
        /*00b2*/ 	.short	0x0008
        /*00b4*/ 	.byte	0x00, 0xf4, 0x21, 0x00


	//----- nvinfo : EIATTR_KPARAM_INFO
	.align		4
.L_33:
        /*00b8*/ 	.byte	0x04, 0x17
        /*00ba*/ 	.short	(.L_35 - .L_34)
.L_34:
        /*00bc*/ 	.word	0x00000000
        /*00c0*/ 	.short	0x0000
        /*00c2*/ 	.short	0x0000
        /*00c4*/ 	.byte	0x00, 0xf4, 0x21, 0x00


	//----- nvinfo : EIATTR_SPARSE_MMA_MASK
	.align		4
.L_35:
        /*00c8*/ 	.byte	0x03, 0x50
        /*00ca*/ 	.short	0x0000


	//----- nvinfo : EIATTR_MAXREG_COUNT
	.align		4
        /*00cc*/ 	.byte	0x03, 0x1b
        /*00ce*/ 	.short	0x00ff


	//----- nvinfo : EIATTR_EXIT_INSTR_OFFSETS
	.align		4
        /*00d0*/ 	.byte	0x04, 0x1c
        /*00d2*/ 	.short	(.L_37 - .L_36)


	//   ....[0]....
.L_36:
        /*00d4*/ 	.word	0x00000a00


	//   ....[1]....
        /*00d8*/ 	.word	0x00000a20


	//----- nvinfo : EIATTR_REQNTID
	.align		4
.L_37:
        /*00dc*/ 	.byte	0x04, 0x10
        /*00de*/ 	.short	(.L_39 - .L_38)
.L_38:
        /*00e0*/ 	.word	0x00000080
        /*00e4*/ 	.word	0x00000001
        /*00e8*/ 	.word	0x00000001


	//----- nvinfo : EIATTR_CBANK_PARAM_SIZE
	.align		4
.L_39:
        /*00ec*/ 	.byte	0x03, 0x19
        /*00ee*/ 	.short	0x005c


	//----- nvinfo : EIATTR_PARAM_CBANK
	.align		4
        /*00f0*/ 	.byte	0x04, 0x0a
        /*00f2*/ 	.short	(.L_41 - .L_40)
	.align		4
.L_40:
        /*00f4*/ 	.word	index@(.nv.constant0.triton_poi_fused_cat_11)
        /*00f8*/ 	.short	0x0210
        /*00fa*/ 	.short	0x005c


	//----- nvinfo : EIATTR_SW_WAR
	.align		4
.L_41:
        /*00fc*/ 	.byte	0x04, 0x36
        /*00fe*/ 	.short	(.L_43 - .L_42)
.L_42:
        /*0100*/ 	.word	0x00000008
.L_43:


//--------------------- .nv.callgraph             --------------------------
	.section	.nv.callgraph,"",@"SHT_CUDA_CALLGRAPH"
	.align	4
	.sectionentsize	8
	.align		4
        /*0000*/ 	.word	0x00000000
	.align		4
        /*0004*/ 	.word	0xffffffff
	.align		4
        /*0008*/ 	.word	0x00000000
	.align		4
        /*000c*/ 	.word	0xfffffffe
	.align		4
        /*0010*/ 	.word	0x00000000
	.align		4
        /*0014*/ 	.word	0xfffffffd
	.align		4
        /*0018*/ 	.word	0x00000000
	.align		4
        /*001c*/ 	.word	0xfffffffc


//--------------------- .nv.constant4             --------------------------
	.section	.nv.constant4,"a",@progbits
	.align	8
	.align		8
.nv.constant4:
        /*0000*/ 	.dword	_$_str
	.align		8
        /*0008*/ 	.dword	_$_str_$_2


//--------------------- .text.triton_poi_fused_cat_11 --------------------------
	.section	.text.triton_poi_fused_cat_11,"ax",@progbits
	.align	128
        .global         triton_poi_fused_cat_11
        .type           triton_poi_fused_cat_11,@function
        .size           triton_poi_fused_cat_11,(.L_x_1 - triton_poi_fused_cat_11)
        .other          triton_poi_fused_cat_11,@"STO_CUDA_ENTRY STV_DEFAULT"
triton_poi_fused_cat_11:
.text.triton_poi_fused_cat_11:
[----:B------:R-:W0:Y:S01]  /*0000*/  LDC R1, c[0x0][0x28] ;  /* 0x00000a00ff017b82 */ /* 0x000e220000000800 */
[----:B------:R-:W1:Y:S07]  /*0010*/  S2R R0, SR_TID.X ;  /* 0x0000000000007919 */ /* 0x000e6e0000002100 */
[----:B------:R-:W2:Y:S01]  /*0020*/  LDC.64 R10, c[0x0][0x220] ;  /* 0x00008800ff0a7b82 */ /* 0x000ea20000000a00 */
[----:B------:R-:W-:Y:S01]  /*0030*/  ULDC.64 UR4, c[0x0][0x208] ;  /* 0x0000820000047ab9 */ /* 0x000fe20000000a00 */
[----:B------:R-:W3:Y:S06]  /*0040*/  S2R R3, SR_CTAID.X ;  /* 0x0000000000037919 */ /* 0x000eec0000002500 */
[----:B------:R-:W4:Y:S01]  /*0050*/  LDC.64 R16, c[0x0][0x248] ;  /* 0x00009200ff107b82 */ /* 0x000f220000000a00 */
[----:B------:R-:W-:-:S02]  /*0060*/  IMAD.MOV.U32 R5, RZ, RZ, RZ ;  /* 0x000000ffff057224 */ /* 0x000fc400078e00ff */
[----:B------:R-:W-:-:S05]  /*0070*/  IMAD.MOV.U32 R6, RZ, RZ, RZ ;  /* 0x000000ffff067224 */ /* 0x000fca00078e00ff */
[----:B------:R-:W5:Y:S08]  /*0080*/  LDC.64 R8, c[0x0][0x218] ;  /* 0x00008600ff087b82 */ /* 0x000f700000000a00 */
[----:B------:R-:W4:Y:S01]  /*0090*/  LDC.64 R20, c[0x0][0x228] ;  /* 0x00008a00ff147b82 */ /* 0x000f220000000a00 */
[----:B-1----:R-:W-:-:S07]  /*00a0*/  IMAD.SHL.U32 R0, R0, 0x2, RZ ;  /* 0x0000000200007824 */ /* 0x002fce00078e00ff */
[----:B------:R-:W1:Y:S01]  /*00b0*/  LDC.64 R28, c[0x0][0x230] ;  /* 0x00008c00ff1c7b82 */ /* 0x000e620000000a00 */
[----:B------:R-:W-:-:S05]  /*00c0*/  LOP3.LUT R0, R0, 0xfe, RZ, 0xc0, !PT ;  /* 0x000000fe00007812 */ /* 0x000fca00078ec0ff */
[----:B---3--:R-:W-:Y:S01]  /*00d0*/  IMAD R4, R3, 0x100, R0 ;  /* 0x0000010003047824 */ /* 0x008fe200078e0200 */
[----:B------:R-:W-:-:S04]  /*00e0*/  CS2R R2, SRZ ;  /* 0x0000000000027805 */ /* 0x000fc8000001ff00 */
[----:B------:R-:W-:Y:S02]  /*00f0*/  SHF.R.S32.HI R13, RZ, 0x1f, R4 ;  /* 0x0000001fff0d7819 */ /* 0x000fe40000011404 */
[----:B------:R-:W-:Y:S02]  /*0100*/  ISETP.GE.AND P0, PT, R4, 0x100, PT ;  /* 0x000001000400780c */ /* 0x000fe40003f06270 */
[----:B------:R-:W-:-:S04]  /*0110*/  LEA.HI R14, R13, R4, RZ, 0x4 ;  /* 0x000000040d0e7211 */ /* 0x000fc800078f20ff */
[----:B------:R-:W-:-:S04]  /*0120*/  SHF.R.S32.HI R7, RZ, 0x4, R14 ;  /* 0x00000004ff077819 */ /* 0x000fc8000001140e */
[----:B------:R-:W-:-:S04]  /*0130*/  LEA.HI R0, R7, R7, RZ, 0x2 ;  /* 0x0000000707007211 */ /* 0x000fc800078f10ff */
[----:B------:R-:W-:-:S05]  /*0140*/  LOP3.LUT R0, R0, 0xfffffffc, RZ, 0xc0, !PT ;  /* 0xfffffffc00007812 */ /* 0x000fca00078ec0ff */
[----:B------:R-:W-:-:S04]  /*0150*/  IMAD.IADD R7, R7, 0x1, -R0 ;  /* 0x0000000107077824 */ /* 0x000fc800078e0a00 */
[C---:B--2---:R-:W-:Y:S01]  /*0160*/  IMAD.WIDE R10, R7.reuse, 0x4, R10 ;  /* 0x00000004070a7825 */ /* 0x044fe200078e020a */
[----:B------:R-:W-:-:S04]  /*0170*/  ISETP.GE.AND P1, PT, R7, 0x2, PT ;  /* 0x000000020700780c */ /* 0x000fc80003f26270 */
[----:B------:R-:W-:Y:S02]  /*0180*/  ISETP.LT.AND P3, PT, R4, 0x100, !P1 ;  /* 0x000001000400780c */ /* 0x000fe40004f61270 */
[----:B------:R-:W-:-:S11]  /*0190*/  ISETP.GT.AND P2, PT, R7, 0x1, !P0 ;  /* 0x000000010700780c */ /* 0x000fd60004744270 */
[----:B------:R-:W2:Y:S01]  /*01a0*/  @P3 LDG.E.EL R3, desc[UR4][R10.64] ;  /* 0x000000040a033981 */ /* 0x000ea2000c2e1900 */
[----:B----4-:R-:W-:-:S03]  /*01b0*/  IMAD.WIDE R16, R7, 0x4, R16 ;  /* 0x0000000407107825 */ /* 0x010fc600078e0210 */
[----:B------:R3:W4:Y:S04]  /*01c0*/  @P3 LDG.E.EL R5, desc[UR4][R10.64] ;  /* 0x000000040a053981 */ /* 0x000728000c2e1900 */
[----:B------:R-:W4:Y:S04]  /*01d0*/  @P2 LDG.E.EL R6, desc[UR4][R16.64+-0x8] ;  /* 0xfffff80410062981 */ /* 0x000f28000c2e1900 */
[----:B------:R1:W4:Y:S01]  /*01e0*/  @P2 LDG.E.EL R2, desc[UR4][R16.64+-0x8] ;  /* 0xfffff80410022981 */ /* 0x000322000c2e1900 */
[----:B------:R-:W-:Y:S01]  /*01f0*/  LEA.HI R18, R13, R4, RZ, 0x6 ;  /* 0x000000040d127211 */ /* 0x000fe200078f30ff */
[----:B------:R-:W-:Y:S01]  /*0200*/  IMAD.MOV.U32 R0, RZ, RZ, RZ ;  /* 0x000000ffff007224 */ /* 0x000fe200078e00ff */
[----:B------:R-:W5:Y:S01]  /*0210*/  LDC.64 R12, c[0x0][0x210] ;  /* 0x00008400ff0c7b82 */ /* 0x000f620000000a00 */
[----:B------:R-:W-:-:S02]  /*0220*/  LOP3.LUT R19, R14, 0xfffffff0, RZ, 0xc0, !PT ;  /* 0xfffffff00e137812 */ /* 0x000fc400078ec0ff */
[----:B------:R-:W-:Y:S02]  /*0230*/  CS2R R22, SRZ ;  /* 0x0000000000167805 */ /* 0x000fe4000001ff00 */
[----:B---3--:R-:W-:Y:S02]  /*0240*/  LOP3.LUT R11, R18, 0xffffffc0, RZ, 0xc0, !PT ;  /* 0xffffffc0120b7812 */ /* 0x008fe400078ec0ff */
[----:B------:R-:W-:Y:S01]  /*0250*/  SHF.R.S32.HI R18, RZ, 0x6, R18 ;  /* 0x00000006ff127819 */ /* 0x000fe20000011412 */
[C---:B------:R-:W-:Y:S01]  /*0260*/  IMAD.IADD R19, R4.reuse, 0x1, -R19 ;  /* 0x0000000104137824 */ /* 0x040fe200078e0a13 */
[----:B------:R-:W3:Y:S01]  /*0270*/  LDC.64 R14, c[0x0][0x238] ;  /* 0x00008e00ff0e7b82 */ /* 0x000ee20000000a00 */
[----:B01----:R-:W-:Y:S02]  /*0280*/  IMAD.IADD R17, R4, 0x1, -R11 ;  /* 0x0000000104117824 */ /* 0x003fe400078e0a0b */
[----:B-----5:R-:W-:-:S04]  /*0290*/  IMAD.WIDE R10, R7, 0x4, R8 ;  /* 0x00000004070a7825 */ /* 0x020fc800078e0208 */
[C---:B------:R-:W-:Y:S01]  /*02a0*/  IMAD R17, R18.reuse, 0x20, R17 ;  /* 0x0000002012117824 */ /* 0x040fe200078e0211 */
[----:B------:R-:W0:Y:S01]  /*02b0*/  LDC.64 R8, c[0x0][0x240] ;  /* 0x00009000ff087b82 */ /* 0x000e220000000a00 */
[----:B------:R-:W-:Y:S01]  /*02c0*/  IMAD R18, R18, 0x20, R19 ;  /* 0x0000002012127824 */ /* 0x000fe200078e0213 */
[----:B------:R-:W5:Y:S03]  /*02d0*/  @P3 LDG.E.EL R0, desc[UR4][R10.64] ;  /* 0x000000040a003981 */ /* 0x000f66000c2e1900 */
[----:B------:R-:W-:Y:S01]  /*02e0*/  IMAD R18, R7, 0x10, R18 ;  /* 0x0000001007127824 */ /* 0x000fe200078e0212 */
[----:B------:R1:W5:Y:S01]  /*02f0*/  @P3 LDG.E.EL R22, desc[UR4][R10.64] ;  /* 0x000000040a163981 */ /* 0x000362000c2e1900 */
[----:B------:R-:W-:Y:S01]  /*0300*/  CS2R R24, SRZ ;  /* 0x0000000000187805 */ /* 0x000fe2000001ff00 */
[----:B------:R-:W-:Y:S01]  /*0310*/  IMAD.WIDE R12, R17, 0x4, R12 ;  /* 0x00000004110c7825 */ /* 0x000fe200078e020c */
[----:B------:R-:W-:Y:S01]  /*0320*/  CS2R R26, SRZ ;  /* 0x00000000001a7805 */ /* 0x000fe2000001ff00 */
[----:B------:R-:W0:Y:S02]  /*0330*/  LDC.64 R16, c[0x0][0x258] ;  /* 0x00009600ff107b82 */ /* 0x000e240000000a00 */
[----:B------:R-:W-:-:S02]  /*0340*/  VIADD R19, R18, 0xffffffe0 ;  /* 0xffffffe012137836 */ /* 0x000fc40000000000 */
[----:B------:R-:W-:-:S04]  /*0350*/  IMAD.WIDE R20, R7, 0x4, R20 ;  /* 0x0000000407147825 */ /* 0x000fc800078e0214 */
[----:B-1----:R-:W1:Y:S01]  /*0360*/  LDC.64 R10, c[0x0][0x250] ;  /* 0x00009400ff0a7b82 */ /* 0x002e620000000a00 */
[----:B---3--:R-:W-:Y:S01]  /*0370*/  IMAD.WIDE R14, R19, 0x4, R14 ;  /* 0x00000004130e7825 */ /* 0x008fe200078e020e */
[----:B------:R-:W-:Y:S01]  /*0380*/  CS2R R18, SRZ ;  /* 0x0000000000127805 */ /* 0x000fe2000001ff00 */
[----:B------:R-:W3:Y:S02]  /*0390*/  @P3 LDG.E.EL R23, desc[UR4][R20.64] ;  /* 0x0000000414173981 */ /* 0x000ee4000c2e1900 */
[C---:B------:R-:W-:Y:S02]  /*03a0*/  IMAD.WIDE R28, R7.reuse, 0x4, R28 ;  /* 0x00000004071c7825 */ /* 0x040fe400078e021c */
[----:B------:R0:W3:Y:S02]  /*03b0*/  @P3 LDG.E.EL R24, desc[UR4][R20.64] ;  /* 0x0000000414183981 */ /* 0x0000e4000c2e1900 */
[----:B0-----:R-:W-:Y:S02]  /*03c0*/  IMAD.WIDE R8, R7, 0x4, R8 ;  /* 0x0000000407087825 */ /* 0x001fe400078e0208 */
[----:B------:R0:W3:Y:S04]  /*03d0*/  @P3 LDG.E.64 R18, desc[UR4][R12.64] ;  /* 0x000000040c123981 */ /* 0x0000e8000c1e1b00 */
[----:B------:R-:W3:Y:S01]  /*03e0*/  @P2 LDG.E.EL R27, desc[UR4][R8.64+-0x8] ;  /* 0xfffff804081b2981 */ /* 0x000ee2000c2e1900 */
[----:B------:R-:W-:-:S03]  /*03f0*/  CS2R R20, SRZ ;  /* 0x0000000000147805 */ /* 0x000fc6000001ff00 */
[----:B------:R-:W5:Y:S04]  /*0400*/  @P3 LDG.E.EL R25, desc[UR4][R28.64] ;  /* 0x000000041c193981 */ /* 0x000f68000c2e1900 */
[----:B------:R-:W5:Y:S04]  /*0410*/  @P2 LDG.E.64 R20, desc[UR4][R14.64] ;  /* 0x000000040e142981 */ /* 0x000f68000c1e1b00 */
[----:B------:R0:W5:Y:S01]  /*0420*/  @P3 LDG.E.EL R26, desc[UR4][R28.64] ;  /* 0x000000041c1a3981 */ /* 0x000162000c2e1900 */
[----:B-1----:R-:W-:Y:S01]  /*0430*/  IMAD.WIDE R10, R7, 0x4, R10 ;  /* 0x00000004070a7825 */ /* 0x002fe200078e020a */
[----:B0-----:R-:W-:-:S03]  /*0440*/  CS2R R12, SRZ ;  /* 0x00000000000c7805 */ /* 0x001fc6000001ff00 */
[----:B------:R-:W-:-:S03]  /*0450*/  IMAD.WIDE R16, R7, 0x4, R16 ;  /* 0x0000000407107825 */ /* 0x000fc600078e0210 */
[----:B------:R-:W5:Y:S01]  /*0460*/  @P2 LDG.E.EL R12, desc[UR4][R10.64+-0x8] ;  /* 0xfffff8040a0c2981 */ /* 0x000f62000c2e1900 */
[----:B------:R-:W-:Y:S01]  /*0470*/  CS2R R28, SRZ ;  /* 0x00000000001c7805 */ /* 0x000fe2000001ff00 */
[----:B------:R-:W-:Y:S02]  /*0480*/  IMAD.MOV.U32 R7, RZ, RZ, RZ ;  /* 0x000000ffff077224 */ /* 0x000fe400078e00ff */
[----:B------:R-:W5:Y:S04]  /*0490*/  @P2 LDG.E.EL R13, desc[UR4][R16.64+-0x8] ;  /* 0xfffff804100d2981 */ /* 0x000f68000c2e1900 */
[----:B------:R0:W5:Y:S04]  /*04a0*/  @P2 LDG.E.EL R28, desc[UR4][R8.64+-0x8] ;  /* 0xfffff804081c2981 */ /* 0x000168000c2e1900 */
[----:B------:R1:W5:Y:S04]  /*04b0*/  @P2 LDG.E.EL R29, desc[UR4][R10.64+-0x8] ;  /* 0xfffff8040a1d2981 */ /* 0x000368000c2e1900 */
[----:B------:R-:W5:Y:S01]  /*04c0*/  @P2 LDG.E.EL R7, desc[UR4][R16.64+-0x8] ;  /* 0xfffff80410072981 */ /* 0x000f62000c2e1900 */
[----:B--2---:R-:W-:-:S05]  /*04d0*/  SEL R3, R3, RZ, P3 ;  /* 0x000000ff03037207 */ /* 0x004fca0001800000 */
[----:B0-----:R-:W-:Y:S01]  /*04e0*/  FADD R8, R3, 9.9999997473787516356e-06 ;  /* 0x3727c5ac03087421 */ /* 0x001fe20000000000 */
[----:B----4-:R-:W-:-:S05]  /*04f0*/  SEL R5, R5, RZ, P3 ;  /* 0x000000ff05057207 */ /* 0x010fca0001800000 */
[----:B------:R-:W0:Y:S01]  /*0500*/  MUFU.SQRT R8, R8 ;  /* 0x0000000800087308 */ /* 0x000e220000002000 */
[----:B------:R-:W-:Y:S01]  /*0510*/  FADD R5, R5, 9.9999997473787516356e-06 ;  /* 0x3727c5ac05057421 */ /* 0x000fe20000000000 */
[----:B------:R-:W-:-:S06]  /*0520*/  SEL R6, R6, RZ, P2 ;  /* 0x000000ff06067207 */ /* 0x000fcc0001000000 */
[----:B------:R-:W2:Y:S01]  /*0530*/  MUFU.SQRT R3, R5 ;  /* 0x0000000500037308 */ /* 0x000ea20000002000 */
[----:B------:R-:W-:Y:S01]  /*0540*/  FADD R6, R6, 9.9999997473787516356e-06 ;  /* 0x3727c5ac06067421 */ /* 0x000fe20000000000 */
[----:B------:R-:W-:Y:S02]  /*0550*/  SEL R2, R2, RZ, P2 ;  /* 0x000000ff02027207 */ /* 0x000fe40001000000 */
[----:B0-----:R-:W-:-:S04]  /*0560*/  FSETP.GT.AND P5, PT, R8, 8.50705917302346158658e+37, PT ;  /* 0x7e8000000800780b */ /* 0x001fc80003fa4000 */
[----:B-1----:R-:W0:Y:S01]  /*0570*/  MUFU.SQRT R11, R6 ;  /* 0x00000006000b7308 */ /* 0x002e220000002000 */
[----:B------:R-:W-:Y:S01]  /*0580*/  FSETP.GEU.AND P4, PT, R8, 1.175494350822287508e-38, PT ;  /* 0x008000000800780b */ /* 0x000fe20003f8e000 */
[----:B------:R-:W-:Y:S01]  /*0590*/  FADD R9, R2, 9.9999997473787516356e-06 ;  /* 0x3727c5ac02097421 */ /* 0x000fe20000000000 */
[----:B------:R-:W-:Y:S01]  /*05a0*/  IMAD.MOV.U32 R2, RZ, RZ, 0x3e800000 ;  /* 0x3e800000ff027424 */ /* 0x000fe200078e00ff */
[----:B--2---:R-:W-:-:S04]  /*05b0*/  FSETP.GT.AND P6, PT, R3, 8.50705917302346158658e+37, PT ;  /* 0x7e8000000300780b */ /* 0x004fc80003fc4000 */
[----:B------:R-:W1:Y:S01]  /*05c0*/  MUFU.SQRT R14, R9 ;  /* 0x00000009000e7308 */ /* 0x000e620000002000 */
[----:B------:R-:W-:Y:S01]  /*05d0*/  FSEL R10, R2, 1, P5 ;  /* 0x3f800000020a7808 */ /* 0x000fe20002800000 */
[----:B------:R-:W-:Y:S01]  /*05e0*/  @P5 FMUL R8, R8, 0.25 ;  /* 0x3e80000008085820 */ /* 0x000fe20000400000 */
[----:B------:R-:W-:-:S03]  /*05f0*/  FSETP.GEU.AND P5, PT, R3, 1.175494350822287508e-38, PT ;  /* 0x008000000300780b */ /* 0x000fc60003fae000 */
[----:B------:R-:W-:Y:S01]  /*0600*/  @!P4 FMUL R10, R10, 16777216 ;  /* 0x4b8000000a0ac820 */ /* 0x000fe20000400000 */
[----:B------:R-:W-:Y:S01]  /*0610*/  @!P4 FMUL R8, R8, 16777216 ;  /* 0x4b8000000808c820 */ /* 0x000fe20000400000 */
[----:B0-----:R-:W-:Y:S02]  /*0620*/  FSETP.GT.AND P4, PT, R11, 8.50705917302346158658e+37, PT ;  /* 0x7e8000000b00780b */ /* 0x001fe40003f84000 */
[----:B------:R-:W-:Y:S01]  /*0630*/  FSEL R6, R2, 1, P6 ;  /* 0x3f80000002067808 */ /* 0x000fe20003000000 */
[----:B------:R-:W-:Y:S01]  /*0640*/  @P6 FMUL R3, R3, 0.25 ;  /* 0x3e80000003036820 */ /* 0x000fe20000400000 */
[----:B------:R0:W-:Y:S01]  /*0650*/  MUFU.RCP R5, R8 ;  /* 0x0000000800057308 */ /* 0x0001e20000001000 */
[----:B------:R-:W-:-:S03]  /*0660*/  FSETP.GEU.AND P6, PT, R11, 1.175494350822287508e-38, PT ;  /* 0x008000000b00780b */ /* 0x000fc60003fce000 */
[----:B------:R-:W-:Y:S01]  /*0670*/  @!P5 FMUL R3, R3, 16777216 ;  /* 0x4b8000000303d820 */ /* 0x000fe20000400000 */
[----:B------:R-:W-:Y:S01]  /*0680*/  @!P5 FMUL R6, R6, 16777216 ;  /* 0x4b8000000606d820 */ /* 0x000fe20000400000 */
[----:B-1----:R-:W-:-:S03]  /*0690*/  FSETP.GT.AND P5, PT, R14, 8.50705917302346158658e+37, PT ;  /* 0x7e8000000e00780b */ /* 0x002fc60003fa4000 */
[----:B------:R-:W-:Y:S01]  /*06a0*/  @P4 FMUL R11, R11, 0.25 ;  /* 0x3e8000000b0b4820 */ /* 0x000fe20000400000 */
[----:B0-----:R-:W-:Y:S02]  /*06b0*/  FSEL R8, R2, 1, P4 ;  /* 0x3f80000002087808 */ /* 0x001fe40002000000 */
[----:B------:R-:W-:Y:S02]  /*06c0*/  FSETP.GEU.AND P4, PT, R14, 1.175494350822287508e-38, PT ;  /* 0x008000000e00780b */ /* 0x000fe40003f8e000 */
[----:B------:R-:W-:-:S05]  /*06d0*/  @!P6 FMUL R11, R11, 16777216 ;  /* 0x4b8000000b0be820 */ /* 0x000fca0000400000 */
[----:B------:R-:W-:Y:S01]  /*06e0*/  @P5 FMUL R14, R14, 0.25 ;  /* 0x3e8000000e0e5820 */ /* 0x000fe20000400000 */
[----:B------:R-:W0:Y:S05]  /*06f0*/  MUFU.RCP R11, R11 ;  /* 0x0000000b000b7308 */ /* 0x000e2a0000001000 */
[----:B------:R-:W-:-:S03]  /*0700*/  @!P4 FMUL R14, R14, 16777216 ;  /* 0x4b8000000e0ec820 */ /* 0x000fc60000400000 */
[----:B------:R-:W1:Y:S01]  /*0710*/  MUFU.RCP R3, R3 ;  /* 0x0000000300037308 */ /* 0x000e620000001000 */
[----:B------:R-:W-:-:S07]  /*0720*/  FSEL R2, R2, 1, P5 ;  /* 0x3f80000002027808 */ /* 0x000fce0002800000 */
[----:B------:R-:W2:Y:S01]  /*0730*/  MUFU.RCP R9, R14 ;  /* 0x0000000e00097308 */ /* 0x000ea20000001000 */
[----:B------:R-:W-:Y:S01]  /*0740*/  @!P6 FMUL R8, R8, 16777216 ;  /* 0x4b8000000808e820 */ /* 0x000fe20000400000 */
[----:B------:R-:W-:Y:S01]  /*0750*/  @!P4 FMUL R2, R2, 16777216 ;  /* 0x4b8000000202c820 */ /* 0x000fe20000400000 */
[----:B---3--:R-:W-:Y:S02]  /*0760*/  SEL R19, R19, RZ, P3 ;  /* 0x000000ff13137207 */ /* 0x008fe40001800000 */
[----:B-----5:R-:W-:Y:S01]  /*0770*/  SEL R22, R22, RZ, P3 ;  /* 0x000000ff16167207 */ /* 0x020fe20001800000 */
[----:B0-----:R-:W-:Y:S01]  /*0780*/  FMUL R8, R11, R8 ;  /* 0x000000080b087220 */ /* 0x001fe20000400000 */
[----:B-1----:R-:W-:Y:S01]  /*0790*/  FMUL R6, R3, R6 ;  /* 0x0000000603067220 */ /* 0x002fe20000400000 */
[----:B------:R-:W-:Y:S02]  /*07a0*/  SEL R11, R20, RZ, P2 ;  /* 0x000000ff140b7207 */ /* 0x000fe40001000000 */
[----:B------:R-:W-:Y:S01]  /*07b0*/  FADD R3, R19, -R22 ;  /* 0x8000001613037221 */ /* 0x000fe20000000000 */
[----:B------:R-:W-:Y:S01]  /*07c0*/  SEL R15, R0, RZ, P3 ;  /* 0x000000ff000f7207 */ /* 0x000fe20001800000 */
[----:B--2---:R-:W-:Y:S01]  /*07d0*/  FMUL R9, R9, R2 ;  /* 0x0000000209097220 */ /* 0x004fe20000400000 */
[----:B------:R-:W-:-:S02]  /*07e0*/  SEL R2, R27, RZ, P2 ;  /* 0x000000ff1b027207 */ /* 0x000fc40001000000 */
[----:B------:R-:W-:Y:S01]  /*07f0*/  SEL R0, R18, RZ, P3 ;  /* 0x000000ff12007207 */ /* 0x000fe20001800000 */
[----:B------:R-:W-:Y:S02]  /*0800*/  FMUL R6, R6, R3 ;  /* 0x0000000306067220 */ /* 0x000fe40000400000 */
[----:B------:R-:W-:Y:S02]  /*0810*/  FADD R11, R11, -R2 ;  /* 0x800000020b0b7221 */ /* 0x000fe40000000000 */
[----:B------:R-:W0:Y:S01]  /*0820*/  LDC.64 R2, c[0x0][0x260] ;  /* 0x00009800ff027b82 */ /* 0x000e220000000a00 */
[----:B------:R-:W-:Y:S01]  /*0830*/  FMUL R5, R5, R10 ;  /* 0x0000000a05057220 */ /* 0x000fe20000400000 */
[----:B------:R-:W-:Y:S01]  /*0840*/  FADD R0, R0, -R15 ;  /* 0x8000000f00007221 */ /* 0x000fe20000000000 */
[----:B------:R-:W-:Y:S02]  /*0850*/  SEL R21, R21, RZ, P2 ;  /* 0x000000ff15157207 */ /* 0x000fe40001000000 */
[----:B------:R-:W-:Y:S01]  /*0860*/  SEL R28, R28, RZ, P2 ;  /* 0x000000ff1c1c7207 */ /* 0x000fe20001000000 */
[----:B------:R-:W-:Y:S01]  /*0870*/  FMUL R5, R5, R0 ;  /* 0x0000000005057220 */ /* 0x000fe20000400000 */
[----:B------:R-:W-:Y:S01]  /*0880*/  FMUL R8, R8, R11 ;  /* 0x0000000b08087220 */ /* 0x000fe20000400000 */
[----:B------:R-:W-:-:S02]  /*0890*/  SEL R10, R23, RZ, P3 ;  /* 0x000000ff170a7207 */ /* 0x000fc40001800000 */
[----:B------:R-:W-:Y:S01]  /*08a0*/  FADD R0, R21, -R28 ;  /* 0x8000001c15007221 */ /* 0x000fe20000000000 */
[----:B------:R-:W-:Y:S02]  /*08b0*/  SEL R11, R24, RZ, P3 ;  /* 0x000000ff180b7207 */ /* 0x000fe40001800000 */
[----:B------:R-:W-:Y:S02]  /*08c0*/  SEL R25, R25, RZ, P3 ;  /* 0x000000ff19197207 */ /* 0x000fe40001800000 */
[----:B------:R-:W-:Y:S01]  /*08d0*/  SEL R26, R26, RZ, P3 ;  /* 0x000000ff1a1a7207 */ /* 0x000fe20001800000 */
[----:B------:R-:W-:Y:S01]  /*08e0*/  FMUL R0, R9, R0 ;  /* 0x0000000009007220 */ /* 0x000fe20000400000 */
[----:B------:R-:W-:Y:S02]  /*08f0*/  SEL R29, R29, RZ, P2 ;  /* 0x000000ff1d1d7207 */ /* 0x000fe40001000000 */
[----:B------:R-:W-:Y:S02]  /*0900*/  SEL R12, R12, RZ, P2 ;  /* 0x000000ff0c0c7207 */ /* 0x000fe40001000000 */
[----:B------:R-:W-:-:S02]  /*0910*/  SEL R14, R13, RZ, P2 ;  /* 0x000000ff0d0e7207 */ /* 0x000fc40001000000 */
[----:B------:R-:W-:Y:S01]  /*0920*/  SEL R7, R7, RZ, P2 ;  /* 0x000000ff07077207 */ /* 0x000fe20001000000 */
[----:B------:R-:W-:Y:S01]  /*0930*/  FFMA R5, R10, R5, R25 ;  /* 0x000000050a057223 */ /* 0x000fe20000000019 */
[----:B------:R-:W-:Y:S01]  /*0940*/  FFMA R6, R11, R6, R26 ;  /* 0x000000060b067223 */ /* 0x000fe2000000001a */
[----:B------:R-:W-:Y:S02]  /*0950*/  FFMA R8, R29, R8, R14 ;  /* 0x000000081d087223 */ /* 0x000fe4000000000e */
[----:B------:R-:W-:Y:S01]  /*0960*/  FFMA R0, R12, R0, R7 ;  /* 0x000000000c007223 */ /* 0x000fe20000000007 */
[----:B------:R-:W-:Y:S02]  /*0970*/  FSETP.GEU.AND P4, PT, R5, RZ, PT ;  /* 0x000000ff0500720b */ /* 0x000fe40003f8e000 */
[----:B------:R-:W-:Y:S02]  /*0980*/  FSETP.GEU.AND P5, PT, R6, RZ, PT ;  /* 0x000000ff0600720b */ /* 0x000fe40003fae000 */
[----:B------:R-:W-:-:S02]  /*0990*/  FSETP.GEU.AND P3, PT, R8, RZ, PT ;  /* 0x000000ff0800720b */ /* 0x000fc40003f6e000 */
[----:B------:R-:W-:Y:S01]  /*09a0*/  FSETP.GEU.AND P2, PT, R0, RZ, PT ;  /* 0x000000ff0000720b */ /* 0x000fe20003f4e000 */
[----:B0-----:R-:W-:Y:S01]  /*09b0*/  IMAD.WIDE R2, R4, 0x4, R2 ;  /* 0x0000000404027825 */ /* 0x001fe200078e0202 */
[----:B------:R-:W-:Y:S02]  /*09c0*/  FSEL R10, R5, RZ, P4 ;  /* 0x000000ff050a7208 */ /* 0x000fe40002000000 */
[----:B------:R-:W-:Y:S02]  /*09d0*/  FSEL R11, R6, RZ, P5 ;  /* 0x000000ff060b7208 */ /* 0x000fe40002800000 */
[----:B------:R-:W-:Y:S02]  /*09e0*/  @P1 FSEL R10, R8, RZ, P3 ;  /* 0x000000ff080a1208 */ /* 0x000fe40001800000 */
[----:B------:R-:W-:Y:S01]  /*09f0*/  @P1 FSEL R11, R0, RZ, P2 ;  /* 0x000000ff000b1208 */ /* 0x000fe20001000000 */
[----:B------:R-:W-:Y:S06]  /*0a00*/  @P0 EXIT ;  /* 0x000000000000094d */ /* 0x000fec0003800000 */
[----:B------:R-:W-:Y:S01]  /*0a10*/  STG.E.64 desc[UR4][R2.64], R10 ;  /* 0x0000000a02007986 */ /* 0x000fe2000c101b04 */
[----:B------:R-:W-:Y:S05]  /*0a20*/  EXIT ;  /* 0x000000000000794d */ /* 0x000fea0003800000 */
.L_x_0:
[----:B------:R-:W-:-:S00]  /*0a30*/  BRA `(.L_x_0) ;  /* 0xfffffffc00fc7947 */ /* 0x000fc0000383ffff */
[----:B------:R-:W-:-:S00]  /*0a40*/  NOP ;  /* 0x0000000000007918 */ /* 0x000fc00000000000 */
        /* <DEDUP_REMOVED lines=11> */
.L_x_1:


//--------------------- .nv.global.init           --------------------------
	.section	.nv.global.init,"aw",@progbits
.nv.global.init:
	.type		_$_str,@object
	.size		_$_str,(_$_str_$_2 - _$_str)
_$_str:
        /*0000*/ 	.byte	0x5f, 0x5f, 0x43, 0x55, 0x44, 0x41, 0x5f, 0x46, 0x54, 0x5a, 0x00
	.type		_$_str_$_2,@object
	.size		_$_str_$_2,(.L_1 - _$_str_$_2)
_$_str_$_2:
        /*000b*/ 	.byte	0x5f, 0x5f, 0x43, 0x55, 0x44, 0x41, 0x5f, 0x50, 0x52, 0x45, 0x43, 0x5f, 0x53, 0x51, 0x52, 0x54
        /*001b*/ 	.byte	0x00
.L_1:


//--------------------- .nv.constant0.triton_poi_fused_cat_11 --------------------------
	.section	.nv.constant0.triton_poi_fused_cat_11,"a",@progbits
	.sectionflags	@""
	.align	4
.nv.constant0.triton_poi_fused_cat_11:
	.zero		620
